//
// Generated by NVIDIA NVVM Compiler
//
// Compiler Build ID: CL-36424714
// Cuda compilation tools, release 13.0, V13.0.88
// Based on NVVM 20.0.0
//

.version 9.0
.target sm_100
.address_size 64

	// .globl	_Z15grayscaleKernelPhS_ii

.visible .entry _Z15grayscaleKernelPhS_ii(
	.param .u64 .ptr .align 1 _Z15grayscaleKernelPhS_ii_param_0,
	.param .u64 .ptr .align 1 _Z15grayscaleKernelPhS_ii_param_1,
	.param .u32 _Z15grayscaleKernelPhS_ii_param_2,
	.param .u32 _Z15grayscaleKernelPhS_ii_param_3
)
{
	.reg .pred 	%p<4>;
	.reg .b16 	%rs<4>;
	.reg .b32 	%r<15>;
	.reg .b64 	%rd<9>;
	.reg .b64 	%fd<7>;

	ld.param.u64 	%rd1, [_Z15grayscaleKernelPhS_ii_param_0];
	ld.param.u64 	%rd2, [_Z15grayscaleKernelPhS_ii_param_1];
	ld.param.u32 	%r3, [_Z15grayscaleKernelPhS_ii_param_2];
	ld.param.u32 	%r4, [_Z15grayscaleKernelPhS_ii_param_3];
	mov.u32 	%r6, %ctaid.x;
	mov.u32 	%r7, %ntid.x;
	mov.u32 	%r8, %tid.x;
	mad.lo.s32 	%r1, %r6, %r7, %r8;
	mov.u32 	%r9, %ntid.y;
	mov.u32 	%r10, %tid.y;
	mad.lo.s32 	%r11, %r9, %r9, %r10;
	setp.ge.s32 	%p1, %r1, %r3;
	setp.ge.s32 	%p2, %r11, %r4;
	or.pred  	%p3, %p1, %p2;
	@%p3 bra 	$L__BB0_2;
	cvta.to.global.u64 	%rd3, %rd1;
	cvta.to.global.u64 	%rd4, %rd2;
	mad.lo.s32 	%r12, %r3, %r11, %r1;
	mul.lo.s32 	%r13, %r12, 3;
	cvt.s64.s32 	%rd5, %r13;
	add.s64 	%rd6, %rd3, %rd5;
	ld.global.u8 	%rs1, [%rd6];
	cvt.rn.f64.u16 	%fd1, %rs1;
	ld.global.u8 	%rs2, [%rd6+1];
	cvt.rn.f64.u16 	%fd2, %rs2;
	mul.f64 	%fd3, %fd2, 0d3FE6B851EB851EB8;
	fma.rn.f64 	%fd4, %fd1, 0d3FCAE147AE147AE1, %fd3;
	ld.global.u8 	%rs3, [%rd6+2];
	cvt.rn.f64.u16 	%fd5, %rs3;
	fma.rn.f64 	%fd6, %fd5, 0d3FB1EB851EB851EC, %fd4;
	cvt.rzi.u32.f64 	%r14, %fd6;
	cvt.s64.s32 	%rd7, %r12;
	add.s64 	%rd8, %rd4, %rd7;
	st.global.u8 	[%rd8], %r14;
$L__BB0_2:
	ret;

}


// ===== COMPILED SASS (sm_100) =====

	.target	sm_100

	.elftype	@"ET_EXEC"


//--------------------- .note.nv.tkinfo           --------------------------
	.section	.note.nv.tkinfo,"",@"SHT_NOTE"
	.sectionflags	@"SHF_NOTE_NV_TKINFO"
	.tkinfo
        /*0018*/ 	.word	0x00000002
        /*0030*/ 	.string	""
        /*0030*/ 	.string	"ptxas"
        /*0030*/ 	.string	"Cuda compilation tools, release 13.0, V13.0.88"
        /*0030*/ 	.string	"Build cuda_13.0.r13.0/compiler.36424714_0"
        /*0030*/ 	.string	"-arch sm_100 -m 64 "



//--------------------- .note.nv.cuinfo           --------------------------
	.section	.note.nv.cuinfo,"",@"SHT_NOTE"
	.sectionflags	@"SHF_NOTE_NV_CUINFO"
        /*0018*/ 	.short	0x0002
        /*001a*/ 	.short	0x0064
        /*001c*/ 	.short	0x0082
	.zero		2


//--------------------- .nv.info                  --------------------------
	.section	.nv.info,"",@"SHT_CUDA_INFO"
	.align	4


	//----- nvinfo : EIATTR_REGCOUNT
	.align		4
        /*0000*/ 	.byte	0x04, 0x2f
        /*0002*/ 	.short	(.L_1 - .L_0)
	.align		4
.L_0:
        /*0004*/ 	.word	index@(_Z15grayscaleKernelPhS_ii)
        /*0008*/ 	.word	0x0000000e


	//----- nvinfo : EIATTR_FRAME_SIZE
	.align		4
.L_1:
        /*000c*/ 	.byte	0x04, 0x11
        /*000e*/ 	.short	(.L_3 - .L_2)
	.align		4
.L_2:
        /*0010*/ 	.word	index@(_Z15grayscaleKernelPhS_ii)
        /*0014*/ 	.word	0x00000000


	//----- nvinfo : EIATTR_MIN_STACK_SIZE
	.align		4
.L_3:
        /*0018*/ 	.byte	0x04, 0x12
        /*001a*/ 	.short	(.L_5 - .L_4)
	.align		4
.L_4:
        /*001c*/ 	.word	index@(_Z15grayscaleKernelPhS_ii)
        /*0020*/ 	.word	0x00000000
.L_5:


//--------------------- .nv.compat                --------------------------
	.section	.nv.compat,"",@"SHT_CUDA_COMPAT_INFO"
	.align	4
        /*0000*/ 	.byte	0x02, 0x09, 0x00, 0x00, 0x02, 0x02, 0x01, 0x00, 0x02, 0x05, 0x05, 0x00, 0x03, 0x07, 0x01, 0x01
        /*0010*/ 	.byte	0x02, 0x03, 0x00, 0x00, 0x02, 0x06, 0x01, 0x00, 0x04, 0x0b, 0x08, 0x00, 0x01, 0x00, 0x00, 0x00
        /*0020*/ 	.byte	0x00, 0x00, 0x00, 0x00


//--------------------- .nv.info._Z15grayscaleKernelPhS_ii --------------------------
	.section	.nv.info._Z15grayscaleKernelPhS_ii,"",@"SHT_CUDA_INFO"
	.sectionflags	@""
	.align	4


	//----- nvinfo : EIATTR_CUDA_API_VERSION
	.align		4
        /*0000*/ 	.byte	0x04, 0x37
        /*0002*/ 	.short	(.L_7 - .L_6)
.L_6:
        /*0004*/ 	.word	0x00000082


	//----- nvinfo : EIATTR_KPARAM_INFO
	.align		4
.L_7:
        /*0008*/ 	.byte	0x04, 0x17
        /*000a*/ 	.short	(.L_9 - .L_8)
.L_8:
        /*000c*/ 	.word	0x00000000
        /*0010*/ 	.short	0x0003
        /*0012*/ 	.short	0x0014
        /*0014*/ 	.byte	0x00, 0xf0, 0x11, 0x00


	//----- nvinfo : EIATTR_KPARAM_INFO
	.align		4
.L_9:
        /*0018*/ 	.byte	0x04, 0x17
        /*001a*/ 	.short	(.L_11 - .L_10)
.L_10:
        /*001c*/ 	.word	0x00000000
        /*0020*/ 	.short	0x0002
        /*0022*/ 	.short	0x0010
        /*0024*/ 	.byte	0x00, 0xf0, 0x11, 0x00


	//----- nvinfo : EIATTR_KPARAM_INFO
	.align		4
.L_11:
        /*0028*/ 	.byte	0x04, 0x17
        /*002a*/ 	.short	(.L_13 - .L_12)
.L_12:
        /*002c*/ 	.word	0x00000000
        /*0030*/ 	.short	0x0001
        /*0032*/ 	.short	0x0008
        /*0034*/ 	.byte	0x00, 0xf5, 0x21, 0x00


	//----- nvinfo : EIATTR_KPARAM_INFO
	.align		4
.L_13:
        /*0038*/ 	.byte	0x04, 0x17
        /*003a*/ 	.short	(.L_15 - .L_14)
.L_14:
        /*003c*/ 	.word	0x00000000
        /*0040*/ 	.short	0x0000
        /*0042*/ 	.short	0x0000
        /*0044*/ 	.byte	0x00, 0xf5, 0x21, 0x00


	//----- nvinfo : EIATTR_SPARSE_MMA_MASK
	.align		4
.L_15:
        /*0048*/ 	.byte	0x03, 0x50
        /*004a*/ 	.short	0x0000


	//----- nvinfo : EIATTR_MAXREG_COUNT
	.align		4
        /*004c*/ 	.byte	0x03, 0x1b
        /*004e*/ 	.short	0x00ff


	//----- nvinfo : EIATTR_MERCURY_ISA_VERSION
	.align		4
        /*0050*/ 	.byte	0x03, 0x5f
        /*0052*/ 	.short	0x0101


	//----- nvinfo : EIATTR_VRC_CTA_INIT_COUNT
	.align		4
        /*0054*/ 	.byte	0x02, 0x4a
	.zero		1
	.zero		1


	//----- nvinfo : EIATTR_EXIT_INSTR_OFFSETS
	.align		4
        /*0058*/ 	.byte	0x04, 0x1c
        /*005a*/ 	.short	(.L_17 - .L_16)


	//   ....[0]....
.L_16:
        /*005c*/ 	.word	0x000000b0


	//   ....[1]....
        /*0060*/ 	.word	0x00000250


	//----- nvinfo : EIATTR_CBANK_PARAM_SIZE
	.align		4
.L_17:
        /*0064*/ 	.byte	0x03, 0x19
        /*0066*/ 	.short	0x0018


	//----- nvinfo : EIATTR_PARAM_CBANK
	.align		4
        /*0068*/ 	.byte	0x04, 0x0a
        /*006a*/ 	.short	(.L_19 - .L_18)
	.align		4
.L_18:
        /*006c*/ 	.word	index@(.nv.constant0._Z15grayscaleKernelPhS_ii)
        /*0070*/ 	.short	0x0380
        /*0072*/ 	.short	0x0018


	//----- nvinfo : EIATTR_SW_WAR
	.align		4
.L_19:
        /*0074*/ 	.byte	0x04, 0x36
        /*0076*/ 	.short	(.L_21 - .L_20)
.L_20:
        /*0078*/ 	.word	0x00000008
.L_21:


//--------------------- .nv.callgraph             --------------------------
	.section	.nv.callgraph,"",@"SHT_CUDA_CALLGRAPH"
	.align	4
	.sectionentsize	8
	.align		4
        /*0000*/ 	.word	0x00000000
	.align		4
        /*0004*/ 	.word	0xffffffff
	.align		4
        /*0008*/ 	.word	0x00000000
	.align		4
        /*000c*/ 	.word	0xfffffffe
	.align		4
        /*0010*/ 	.word	0x00000000
	.align		4
        /*0014*/ 	.word	0xfffffffd
	.align		4
        /*0018*/ 	.word	0x00000000
	.align		4
        /*001c*/ 	.word	0xfffffffc


//--------------------- .text._Z15grayscaleKernelPhS_ii --------------------------
	.section	.text._Z15grayscaleKernelPhS_ii,"ax",@progbits
	.align	128
        .global         _Z15grayscaleKernelPhS_ii
        .type           _Z15grayscaleKernelPhS_ii,@function
        .size           _Z15grayscaleKernelPhS_ii,(.L_x_1 - _Z15grayscaleKernelPhS_ii)
        .other          _Z15grayscaleKernelPhS_ii,@"STO_CUDA_ENTRY STV_DEFAULT"
_Z15grayscaleKernelPhS_ii:
.text._Z15grayscaleKernelPhS_ii:
[----:B------:R-:W-:Y:S01]  /*0000*/  LDC R1, c[0x0][0x37c] ;  /* 0x0000df00ff017b82 */ /* 0x000fe20000000800 */
[----:B------:R-:W0:Y:S07]  /*0010*/  S2R R2, SR_TID.Y ;  /* 0x0000000000027919 */ /* 0x000e2e0000002200 */
[----:B------:R-:W1:Y:S01]  /*0020*/  LDC R0, c[0x0][0x360] ;  /* 0x0000d800ff007b82 */ /* 0x000e620000000800 */
[----:B------:R-:W2:Y:S01]  /*0030*/  LDCU.64 UR6, c[0x0][0x390] ;  /* 0x00007200ff0677ac */ /* 0x000ea20008000a00 */
[----:B------:R-:W1:Y:S06]  /*0040*/  S2R R5, SR_TID.X ;  /* 0x0000000000057919 */ /* 0x000e6c0000002100 */
[----:B------:R-:W0:Y:S08]  /*0050*/  LDC R3, c[0x0][0x364] ;  /* 0x0000d900ff037b82 */ /* 0x000e300000000800 */
[----:B------:R-:W1:Y:S01]  /*0060*/  S2UR UR4, SR_CTAID.X ;  /* 0x00000000000479c3 */ /* 0x000e620000002500 */
[----:B0-----:R-:W-:-:S05]  /*0070*/  IMAD R3, R3, R3, R2 ;  /* 0x0000000303037224 */ /* 0x001fca00078e0202 */
[----:B--2---:R-:W-:Y:S01]  /*0080*/  ISETP.GE.AND P0, PT, R3, UR7, PT ;  /* 0x0000000703007c0c */ /* 0x004fe2000bf06270 */
[----:B-1----:R-:W-:-:S05]  /*0090*/  IMAD R0, R0, UR4, R5 ;  /* 0x0000000400007c24 */ /* 0x002fca000f8e0205 */
[----:B------:R-:W-:-:S13]  /*00a0*/  ISETP.GE.OR P0, PT, R0, UR6, P0 ;  /* 0x0000000600007c0c */ /* 0x000fda0008706670 */
[----:B------:R-:W-:Y:S05]  /*00b0*/  @P0 EXIT ;  /* 0x000000000000094d */ /* 0x000fea0003800000 */
[----:B------:R-:W0:Y:S01]  /*00c0*/  LDCU.128 UR8, c[0x0][0x380] ;  /* 0x00007000ff0877ac */ /* 0x000e220008000c00 */
[----:B------:R-:W-:Y:S01]  /*00d0*/  IMAD R0, R3, UR6, R0 ;  /* 0x0000000603007c24 */ /* 0x000fe2000f8e0200 */
[----:B------:R-:W1:Y:S03]  /*00e0*/  LDCU.64 UR4, c[0x0][0x358] ;  /* 0x00006b00ff0477ac */ /* 0x000e660008000a00 */
[----:B------:R-:W-:-:S05]  /*00f0*/  IMAD R3, R0, 0x3, RZ ;  /* 0x0000000300037824 */ /* 0x000fca00078e02ff */
[----:B0-----:R-:W-:-:S04]  /*0100*/  IADD3 R2, P0, PT, R3, UR8, RZ ;  /* 0x0000000803027c10 */ /* 0x001fc8000ff1e0ff */
[----:B------:R-:W-:-:S05]  /*0110*/  LEA.HI.X.SX32 R3, R3, UR9, 0x1, P0 ;  /* 0x0000000903037c11 */ /* 0x000fca00080f0eff */
[----:B-1----:R-:W2:Y:S04]  /*0120*/  LDG.E.U8 R11, desc[UR4][R2.64+0x1] ;  /* 0x00000104020b7981 */ /* 0x002ea8000c1e1100 */
[----:B------:R-:W3:Y:S04]  /*0130*/  LDG.E.U8 R10, desc[UR4][R2.64] ;  /* 0x00000004020a7981 */ /* 0x000ee8000c1e1100 */
[----:B------:R0:W4:Y:S01]  /*0140*/  LDG.E.U8 R8, desc[UR4][R2.64+0x2] ;  /* 0x0000020402087981 */ /* 0x000122000c1e1100 */
[----:B------:R-:W-:Y:S01]  /*0150*/  UMOV UR8, 0xeb851eb8 ;  /* 0xeb851eb800087882 */ /* 0x000fe20000000000 */
[----:B------:R-:W-:Y:S01]  /*0160*/  UMOV UR9, 0x3fe6b851 ;  /* 0x3fe6b85100097882 */ /* 0x000fe20000000000 */
[----:B0-----:R-:W-:-:S04]  /*0170*/  IADD3 R2, P0, PT, R0, UR10, RZ ;  /* 0x0000000a00027c10 */ /* 0x001fc8000ff1e0ff */
[----:B------:R-:W-:Y:S01]  /*0180*/  LEA.HI.X.SX32 R3, R0, UR11, 0x1, P0 ;  /* 0x0000000b00037c11 */ /* 0x000fe200080f0eff */
[----:B--2---:R-:W0:Y:S08]  /*0190*/  I2F.F64.U16 R6, R11 ;  /* 0x0000000b00067312 */ /* 0x004e300000101800 */
[----:B---3--:R-:W1:Y:S01]  /*01a0*/  I2F.F64.U16 R4, R10 ;  /* 0x0000000a00047312 */ /* 0x008e620000101800 */
[----:B0-----:R-:W-:-:S07]  /*01b0*/  DMUL R6, R6, UR8 ;  /* 0x0000000806067c28 */ /* 0x001fce0008000000 */
[----:B----4-:R-:W0:Y:S01]  /*01c0*/  I2F.F64.U16 R8, R8 ;  /* 0x0000000800087312 */ /* 0x010e220000101800 */
[----:B------:R-:W-:Y:S01]  /*01d0*/  UMOV UR8, 0xae147ae1 ;  /* 0xae147ae100087882 */ /* 0x000fe20000000000 */
[----:B------:R-:W-:Y:S02]  /*01e0*/  UMOV UR9, 0x3fcae147 ;  /* 0x3fcae14700097882 */ /* 0x000fe40000000000 */
[----:B-1----:R-:W-:Y:S01]  /*01f0*/  DFMA R4, R4, UR8, R6 ;  /* 0x0000000804047c2b */ /* 0x002fe20008000006 */
[----:B------:R-:W-:Y:S01]  /*0200*/  UMOV UR8, 0x1eb851ec ;  /* 0x1eb851ec00087882 */ /* 0x000fe20000000000 */
[----:B------:R-:W-:-:S06]  /*0210*/  UMOV UR9, 0x3fb1eb85 ;  /* 0x3fb1eb8500097882 */ /* 0x000fcc0000000000 */
[----:B0-----:R-:W-:-:S10]  /*0220*/  DFMA R4, R8, UR8, R4 ;  /* 0x0000000808047c2b */ /* 0x001fd40008000004 */
[----:B------:R-:W0:Y:S02]  /*0230*/  F2I.U32.F64.TRUNC R5, R4 ;  /* 0x0000000400057311 */ /* 0x000e24000030d000 */
[----:B0-----:R-:W-:Y:S01]  /*0240*/  STG.E.U8 desc[UR4][R2.64], R5 ;  /* 0x0000000502007986 */ /* 0x001fe2000c101104 */
[----:B------:R-:W-:Y:S05]  /*0250*/  EXIT ;  /* 0x000000000000794d */ /* 0x000fea0003800000 */
.L_x_0:
[----:B------:R-:W-:-:S00]  /*0260*/  BRA `(.L_x_0) ;  /* 0xfffffffc00fc7947 */ /* 0x000fc0000383ffff */
[----:B------:R-:W-:-:S00]  /*0270*/  NOP ;  /* 0x0000000000007918 */ /* 0x000fc00000000000 */
        /* <DEDUP_REMOVED lines=8> */
.L_x_1:


//--------------------- .nv.shared.reserved.0     --------------------------
	.section	.nv.shared.reserved.0,"aw",@nobits
	.weak		__nv_reservedSMEM_offset_0_alias
	.size		__nv_reservedSMEM_offset_0_alias, 0, 64
	.other		__nv_reservedSMEM_offset_0_alias,@"STO_CUDA_RESERVED_SHARED STV_DEFAULT"
__nv_reservedSMEM_offset_0_alias:
	.zero		0
	.zero		64


//--------------------- .nv.constant0._Z15grayscaleKernelPhS_ii --------------------------
	.section	.nv.constant0._Z15grayscaleKernelPhS_ii,"a",@progbits
	.sectionflags	@""
	.align	4
.nv.constant0._Z15grayscaleKernelPhS_ii:
	.zero		920


//--------------------- SYMBOLS --------------------------

	.type		.nv.reservedSmem.offset0,@object
	.size		.nv.reservedSmem.offset0,0x4
